//
// Generated by NVIDIA NVVM Compiler
//
// Compiler Build ID: CL-36424714
// Cuda compilation tools, release 13.0, V13.0.88
// Based on NVVM 20.0.0
//

.version 9.0
.target sm_100
.address_size 64

	// .globl	_Z3sumPiS_

.visible .entry _Z3sumPiS_(
	.param .u64 .ptr .align 1 _Z3sumPiS__param_0,
	.param .u64 .ptr .align 1 _Z3sumPiS__param_1
)
{
	.reg .pred 	%p<9>;
	.reg .b32 	%r<27>;
	.reg .b64 	%rd<8>;

	ld.param.u64 	%rd5, [_Z3sumPiS__param_0];
	ld.param.u64 	%rd6, [_Z3sumPiS__param_1];
	cvta.to.global.u64 	%rd1, %rd6;
	cvta.to.global.u64 	%rd2, %rd5;
	mov.u32 	%r1, %tid.x;
	mul.wide.u32 	%rd7, %r1, 4;
	add.s64 	%rd3, %rd2, %rd7;
	ld.global.u32 	%r2, [%rd3];
	add.s64 	%rd4, %rd1, %rd7;
	st.global.u32 	[%rd4], %r2;
	setp.gt.s32 	%p1, %r1, 3;
	@%p1 bra 	$L__BB0_4;
	setp.eq.s32 	%p4, %r1, 0;
	@%p4 bra 	$L__BB0_7;
	setp.eq.s32 	%p5, %r1, 2;
	@%p5 bra 	$L__BB0_3;
	bra.uni 	$L__BB0_9;
$L__BB0_3:
	ld.global.u32 	%r9, [%rd2+12];
	ld.global.u32 	%r10, [%rd1+8];
	add.s32 	%r11, %r10, %r9;
	st.global.u32 	[%rd1+8], %r11;
	bra.uni 	$L__BB0_9;
$L__BB0_4:
	setp.eq.s32 	%p2, %r1, 4;
	@%p2 bra 	$L__BB0_8;
	setp.eq.s32 	%p3, %r1, 6;
	@%p3 bra 	$L__BB0_6;
	bra.uni 	$L__BB0_9;
$L__BB0_6:
	ld.global.u32 	%r3, [%rd2+28];
	ld.global.u32 	%r4, [%rd1+24];
	add.s32 	%r5, %r4, %r3;
	st.global.u32 	[%rd1+24], %r5;
	bra.uni 	$L__BB0_9;
$L__BB0_7:
	ld.global.u32 	%r12, [%rd2+4];
	ld.global.u32 	%r13, [%rd1];
	add.s32 	%r14, %r13, %r12;
	st.global.u32 	[%rd1], %r14;
	bra.uni 	$L__BB0_9;
$L__BB0_8:
	ld.global.u32 	%r6, [%rd2+20];
	ld.global.u32 	%r7, [%rd1+16];
	add.s32 	%r8, %r7, %r6;
	st.global.u32 	[%rd1+16], %r8;
$L__BB0_9:
	bar.sync 	0;
	ld.global.u32 	%r15, [%rd4];
	st.global.u32 	[%rd3], %r15;
	setp.eq.s32 	%p6, %r1, 4;
	@%p6 bra 	$L__BB0_12;
	setp.ne.s32 	%p7, %r1, 0;
	@%p7 bra 	$L__BB0_13;
	ld.global.u32 	%r19, [%rd1+8];
	ld.global.u32 	%r20, [%rd2];
	add.s32 	%r21, %r20, %r19;
	st.global.u32 	[%rd2], %r21;
	bra.uni 	$L__BB0_13;
$L__BB0_12:
	ld.global.u32 	%r16, [%rd1+24];
	ld.global.u32 	%r17, [%rd2+16];
	add.s32 	%r18, %r17, %r16;
	st.global.u32 	[%rd2+16], %r18;
$L__BB0_13:
	bar.sync 	0;
	ld.global.u32 	%r22, [%rd3];
	st.global.u32 	[%rd4], %r22;
	setp.ne.s32 	%p8, %r1, 0;
	@%p8 bra 	$L__BB0_15;
	ld.global.u32 	%r23, [%rd2+16];
	ld.global.u32 	%r24, [%rd1];
	add.s32 	%r25, %r24, %r23;
	st.global.u32 	[%rd1], %r25;
$L__BB0_15:
	bar.sync 	0;
	ld.global.u32 	%r26, [%rd4];
	st.global.u32 	[%rd3], %r26;
	ret;

}


// ===== COMPILED SASS (sm_100) =====

	.target	sm_100

	.elftype	@"ET_EXEC"


//--------------------- .note.nv.tkinfo           --------------------------
	.section	.note.nv.tkinfo,"",@"SHT_NOTE"
	.sectionflags	@"SHF_NOTE_NV_TKINFO"
	.tkinfo
        /*0018*/ 	.word	0x00000002
        /*0030*/ 	.string	""
        /*0030*/ 	.string	"ptxas"
        /*0030*/ 	.string	"Cuda compilation tools, release 13.0, V13.0.88"
        /*0030*/ 	.string	"Build cuda_13.0.r13.0/compiler.36424714_0"
        /*0030*/ 	.string	"-arch sm_100 -m 64 "



//--------------------- .note.nv.cuinfo           --------------------------
	.section	.note.nv.cuinfo,"",@"SHT_NOTE"
	.sectionflags	@"SHF_NOTE_NV_CUINFO"
        /*0018*/ 	.short	0x0002
        /*001a*/ 	.short	0x0064
        /*001c*/ 	.short	0x0082
	.zero		2


//--------------------- .nv.info                  --------------------------
	.section	.nv.info,"",@"SHT_CUDA_INFO"
	.align	4


	//----- nvinfo : EIATTR_REGCOUNT
	.align		4
        /*0000*/ 	.byte	0x04, 0x2f
        /*0002*/ 	.short	(.L_1 - .L_0)
	.align		4
.L_0:
        /*0004*/ 	.word	index@(_Z3sumPiS_)
        /*0008*/ 	.word	0x00000012


	//----- nvinfo : EIATTR_FRAME_SIZE
	.align		4
.L_1:
        /*000c*/ 	.byte	0x04, 0x11
        /*000e*/ 	.short	(.L_3 - .L_2)
	.align		4
.L_2:
        /*0010*/ 	.word	index@(_Z3sumPiS_)
        /*0014*/ 	.word	0x00000000


	//----- nvinfo : EIATTR_MIN_STACK_SIZE
	.align		4
.L_3:
        /*0018*/ 	.byte	0x04, 0x12
        /*001a*/ 	.short	(.L_5 - .L_4)
	.align		4
.L_4:
        /*001c*/ 	.word	index@(_Z3sumPiS_)
        /*0020*/ 	.word	0x00000000
.L_5:


//--------------------- .nv.compat                --------------------------
	.section	.nv.compat,"",@"SHT_CUDA_COMPAT_INFO"
	.align	4
        /*0000*/ 	.byte	0x02, 0x09, 0x00, 0x00, 0x02, 0x02, 0x01, 0x00, 0x02, 0x05, 0x05, 0x00, 0x03, 0x07, 0x01, 0x01
        /*0010*/ 	.byte	0x02, 0x03, 0x00, 0x00, 0x02, 0x06, 0x01, 0x00, 0x04, 0x0b, 0x08, 0x00, 0x09, 0x00, 0x00, 0x00
        /*0020*/ 	.byte	0x00, 0x00, 0x00, 0x00


//--------------------- .nv.info._Z3sumPiS_       --------------------------
	.section	.nv.info._Z3sumPiS_,"",@"SHT_CUDA_INFO"
	.sectionflags	@""
	.align	4


	//----- nvinfo : EIATTR_CUDA_API_VERSION
	.align		4
        /*0000*/ 	.byte	0x04, 0x37
        /*0002*/ 	.short	(.L_7 - .L_6)
.L_6:
        /*0004*/ 	.word	0x00000082


	//----- nvinfo : EIATTR_KPARAM_INFO
	.align		4
.L_7:
        /*0008*/ 	.byte	0x04, 0x17
        /*000a*/ 	.short	(.L_9 - .L_8)
.L_8:
        /*000c*/ 	.word	0x00000000
        /*0010*/ 	.short	0x0001
        /*0012*/ 	.short	0x0008
        /*0014*/ 	.byte	0x00, 0xf5, 0x21, 0x00


	//----- nvinfo : EIATTR_KPARAM_INFO
	.align		4
.L_9:
        /*0018*/ 	.byte	0x04, 0x17
        /*001a*/ 	.short	(.L_11 - .L_10)
.L_10:
        /*001c*/ 	.word	0x00000000
        /*0020*/ 	.short	0x0000
        /*0022*/ 	.short	0x0000
        /*0024*/ 	.byte	0x00, 0xf5, 0x21, 0x00


	//----- nvinfo : EIATTR_SPARSE_MMA_MASK
	.align		4
.L_11:
        /*0028*/ 	.byte	0x03, 0x50
        /*002a*/ 	.short	0x0000


	//----- nvinfo : EIATTR_MAXREG_COUNT
	.align		4
        /*002c*/ 	.byte	0x03, 0x1b
        /*002e*/ 	.short	0x00ff


	//----- nvinfo : EIATTR_NUM_BARRIERS
	.align		4
        /*0030*/ 	.byte	0x02, 0x4c
        /*0032*/ 	.byte	0x01
	.zero		1


	//----- nvinfo : EIATTR_MERCURY_ISA_VERSION
	.align		4
        /*0034*/ 	.byte	0x03, 0x5f
        /*0036*/ 	.short	0x0101


	//----- nvinfo : EIATTR_VRC_CTA_INIT_COUNT
	.align		4
        /*0038*/ 	.byte	0x02, 0x4a
	.zero		1
	.zero		1


	//----- nvinfo : EIATTR_EXIT_INSTR_OFFSETS
	.align		4
        /*003c*/ 	.byte	0x04, 0x1c
        /*003e*/ 	.short	(.L_13 - .L_12)


	//   ....[0]....
.L_12:
        /*0040*/ 	.word	0x00000560


	//----- nvinfo : EIATTR_INDIRECT_BRANCH_TARGETS
	.align		4
.L_13:
        /*0044*/ 	.byte	0x04, 0x34
        /*0046*/ 	.short	(.L_15 - .L_14)


	//   ....[0]....
.L_14:
        /*0048*/ 	.word	.L_x_7@srel
        /*004c*/ 	.short	0x0
        /*004e*/ 	.short	0x0
        /*0050*/ 	.word	0x4
        /*0054*/ 	.word	.L_x_8@srel
        /*0058*/ 	.word	.L_x_2@srel
        /*005c*/ 	.word	.L_x_10@srel
        /*0060*/ 	.word	.L_x_2@srel


	//   ....[1]....
        /* <DEDUP_REMOVED lines=8> */


	//----- nvinfo : EIATTR_CRS_STACK_SIZE
	.align		4
.L_15:
        /*0080*/ 	.byte	0x04, 0x1e
        /*0082*/ 	.short	(.L_17 - .L_16)
.L_16:
        /*0084*/ 	.word	0x00000000


	//----- nvinfo : EIATTR_CBANK_PARAM_SIZE
	.align		4
.L_17:
        /*0088*/ 	.byte	0x03, 0x19
        /*008a*/ 	.short	0x0010


	//----- nvinfo : EIATTR_PARAM_CBANK
	.align		4
        /*008c*/ 	.byte	0x04, 0x0a
        /*008e*/ 	.short	(.L_19 - .L_18)
	.align		4
.L_18:
        /*0090*/ 	.word	index@(.nv.constant0._Z3sumPiS_)
        /*0094*/ 	.short	0x0380
        /*0096*/ 	.short	0x0010


	//----- nvinfo : EIATTR_SW_WAR
	.align		4
.L_19:
        /*0098*/ 	.byte	0x04, 0x36
        /*009a*/ 	.short	(.L_21 - .L_20)
.L_20:
        /*009c*/ 	.word	0x00000008
.L_21:


//--------------------- .nv.callgraph             --------------------------
	.section	.nv.callgraph,"",@"SHT_CUDA_CALLGRAPH"
	.align	4
	.sectionentsize	8
	.align		4
        /*0000*/ 	.word	0x00000000
	.align		4
        /*0004*/ 	.word	0xffffffff
	.align		4
        /*0008*/ 	.word	0x00000000
	.align		4
        /*000c*/ 	.word	0xfffffffe
	.align		4
        /*0010*/ 	.word	0x00000000
	.align		4
        /*0014*/ 	.word	0xfffffffd
	.align		4
        /*0018*/ 	.word	0x00000000
	.align		4
        /*001c*/ 	.word	0xfffffffc


//--------------------- .nv.constant2._Z3sumPiS_  --------------------------
	.section	.nv.constant2._Z3sumPiS_,"a",@progbits
	.sectionflags	@""
	.align	4
.nv.constant2._Z3sumPiS_:
        /*0000*/ 	.byte	0x80, 0x01, 0x00, 0x00, 0x20, 0x03, 0x00, 0x00, 0x10, 0x01, 0x00, 0x00, 0x20, 0x03, 0x00, 0x00
        /*0010*/ 	.byte	0xc0, 0x02, 0x00, 0x00, 0x20, 0x03, 0x00, 0x00, 0x50, 0x02, 0x00, 0x00, 0x20, 0x03, 0x00, 0x00


//--------------------- .text._Z3sumPiS_          --------------------------
	.section	.text._Z3sumPiS_,"ax",@progbits
	.align	128
        .global         _Z3sumPiS_
        .type           _Z3sumPiS_,@function
        .size           _Z3sumPiS_,(.L_x_17 - _Z3sumPiS_)
        .other          _Z3sumPiS_,@"STO_CUDA_ENTRY STV_DEFAULT"
_Z3sumPiS_:
.text._Z3sumPiS_:
[----:B------:R-:W-:Y:S01]  /*0000*/  LDC R1, c[0x0][0x37c] ;  /* 0x0000df00ff017b82 */ /* 0x000fe20000000800 */
[----:B------:R-:W0:Y:S07]  /*0010*/  S2R R0, SR_TID.X ;  /* 0x0000000000007919 */ /* 0x000e2e0000002100 */
[----:B------:R-:W0:Y:S01]  /*0020*/  LDC.64 R2, c[0x0][0x380] ;  /* 0x0000e000ff027b82 */ /* 0x000e220000000a00 */
[----:B------:R-:W1:Y:S07]  /*0030*/  LDCU.64 UR4, c[0x0][0x358] ;  /* 0x00006b00ff0477ac */ /* 0x000e6e0008000a00 */
[----:B------:R-:W2:Y:S01]  /*0040*/  LDC.64 R4, c[0x0][0x388] ;  /* 0x0000e200ff047b82 */ /* 0x000ea20000000a00 */
[----:B0-----:R-:W-:-:S05]  /*0050*/  IMAD.WIDE.U32 R2, R0, 0x4, R2 ;  /* 0x0000000400027825 */ /* 0x001fca00078e0002 */
[----:B-1----:R-:W3:Y:S01]  /*0060*/  LDG.E R7, desc[UR4][R2.64] ;  /* 0x0000000402077981 */ /* 0x002ee2000c1e1900 */
[C---:B--2---:R-:W-:Y:S01]  /*0070*/  IMAD.WIDE.U32 R4, R0.reuse, 0x4, R4 ;  /* 0x0000000400047825 */ /* 0x044fe200078e0004 */
[----:B------:R-:W-:Y:S01]  /*0080*/  ISETP.GT.AND P0, PT, R0, 0x3, PT ;  /* 0x000000030000780c */ /* 0x000fe20003f04270 */
[----:B------:R-:W-:Y:S03]  /*0090*/  BSSY.RECONVERGENT B0, `(.L_x_0) ;  /* 0x0000029000007945 */ /* 0x000fe60003800200 */
[----:B---3--:R0:W-:Y:S09]  /*00a0*/  STG.E desc[UR4][R4.64], R7 ;  /* 0x0000000704007986 */ /* 0x0081f2000c101904 */
[----:B------:R-:W-:Y:S05]  /*00b0*/  @P0 BRA `(.L_x_1) ;  /* 0x00000000004c0947 */ /* 0x000fea0003800000 */
[----:B------:R-:W-:-:S05]  /*00c0*/  VIMNMX.U32 R6, PT, PT, R0, 0x3, PT ;  /* 0x0000000300067848 */ /* 0x000fca0003fe0000 */
[----:B------:R-:W-:-:S04]  /*00d0*/  IMAD.SHL.U32 R8, R6, 0x4, RZ ;  /* 0x0000000406087824 */ /* 0x000fc800078e00ff */
[----:B------:R-:W0:Y:S02]  /*00e0*/  LDC R6, c[0x2][R8] ;  /* 0x0080000008067b82 */ /* 0x000e240000000800 */
[----:B0-----:R-:W-:-:S04]  /*00f0*/  SHF.R.S32.HI R7, RZ, 0x1f, R6 ;  /* 0x0000001fff077819 */ /* 0x001fc80000011406 */
.L_x_7:
[----:B------:R-:W-:Y:S05]  /*0100*/  BRX R6 -0x110                         (*"BRANCH_TARGETS .L_x_8,.L_x_2,.L_x_10"*) ;  /* 0xfffffffc06bc7949 */ /* 0x000fea000383ffff */
.L_x_10:
[----:B------:R-:W0:Y:S08]  /*0110*/  LDC.64 R6, c[0x0][0x380] ;  /* 0x0000e000ff067b82 */ /* 0x000e300000000a00 */
[----:B------:R-:W1:Y:S01]  /*0120*/  LDC.64 R8, c[0x0][0x388] ;  /* 0x0000e200ff087b82 */ /* 0x000e620000000a00 */
[----:B0-----:R-:W2:Y:S04]  /*0130*/  LDG.E R6, desc[UR4][R6.64+0xc] ;  /* 0x00000c0406067981 */ /* 0x001ea8000c1e1900 */
[----:B-1----:R-:W2:Y:S02]  /*0140*/  LDG.E R11, desc[UR4][R8.64+0x8] ;  /* 0x00000804080b7981 */ /* 0x002ea4000c1e1900 */
[----:B--2---:R-:W-:-:S05]  /*0150*/  IMAD.IADD R11, R6, 0x1, R11 ;  /* 0x00000001060b7824 */ /* 0x004fca00078e020b */
[----:B------:R0:W-:Y:S01]  /*0160*/  STG.E desc[UR4][R8.64+0x8], R11 ;  /* 0x0000080b08007986 */ /* 0x0001e2000c101904 */
[----:B------:R-:W-:Y:S05]  /*0170*/  BRA `(.L_x_2) ;  /* 0x0000000000687947 */ /* 0x000fea0003800000 */
.L_x_8:
[----:B------:R-:W0:Y:S08]  /*0180*/  LDC.64 R6, c[0x0][0x380] ;  /* 0x0000e000ff067b82 */ /* 0x000e300000000a00 */
[----:B------:R-:W1:Y:S01]  /*0190*/  LDC.64 R8, c[0x0][0x388] ;  /* 0x0000e200ff087b82 */ /* 0x000e620000000a00 */
[----:B0-----:R-:W2:Y:S04]  /*01a0*/  LDG.E R6, desc[UR4][R6.64+0x4] ;  /* 0x0000040406067981 */ /* 0x001ea8000c1e1900 */
[----:B-1----:R-:W2:Y:S02]  /*01b0*/  LDG.E R11, desc[UR4][R8.64] ;  /* 0x00000004080b7981 */ /* 0x002ea4000c1e1900 */
[----:B--2---:R-:W-:-:S05]  /*01c0*/  IMAD.IADD R11, R6, 0x1, R11 ;  /* 0x00000001060b7824 */ /* 0x004fca00078e020b */
[----:B------:R1:W-:Y:S01]  /*01d0*/  STG.E desc[UR4][R8.64], R11 ;  /* 0x0000000b08007986 */ /* 0x0003e2000c101904 */
[----:B------:R-:W-:Y:S05]  /*01e0*/  BRA `(.L_x_2) ;  /* 0x00000000004c7947 */ /* 0x000fea0003800000 */
.L_x_1:
[----:B0-----:R-:W-:-:S04]  /*01f0*/  MOV R7, 0xfffffffc ;  /* 0xfffffffc00077802 */ /* 0x001fc80000000f00 */
[----:B------:R-:W-:-:S05]  /*0200*/  VIADDMNMX.U32 R6, R0, R7, 0x3, PT ;  /* 0x0000000300067446 */ /* 0x000fca0003800007 */
[----:B------:R-:W-:-:S04]  /*0210*/  IMAD.SHL.U32 R8, R6, 0x4, RZ ;  /* 0x0000000406087824 */ /* 0x000fc800078e00ff */
[----:B------:R-:W0:Y:S02]  /*0220*/  LDC R6, c[0x2][R8+0x10] ;  /* 0x0080040008067b82 */ /* 0x000e240000000800 */
[----:B0-----:R-:W-:-:S04]  /*0230*/  SHF.R.S32.HI R7, RZ, 0x1f, R6 ;  /* 0x0000001fff077819 */ /* 0x001fc80000011406 */
.L_x_12:
[----:B------:R-:W-:Y:S05]  /*0240*/  BRX R6 -0x250                         (*"BRANCH_TARGETS .L_x_13,.L_x_2,.L_x_15"*) ;  /* 0xfffffffc066c7949 */ /* 0x000fea000383ffff */
.L_x_15:
[----:B------:R-:W0:Y:S08]  /*0250*/  LDC.64 R6, c[0x0][0x380] ;  /* 0x0000e000ff067b82 */ /* 0x000e300000000a00 */
[----:B------:R-:W1:Y:S01]  /*0260*/  LDC.64 R8, c[0x0][0x388] ;  /* 0x0000e200ff087b82 */ /* 0x000e620000000a00 */
[----:B0-----:R-:W2:Y:S04]  /*0270*/  LDG.E R6, desc[UR4][R6.64+0x1c] ;  /* 0x00001c0406067981 */ /* 0x001ea8000c1e1900 */
[----:B-1----:R-:W2:Y:S02]  /*0280*/  LDG.E R11, desc[UR4][R8.64+0x18] ;  /* 0x00001804080b7981 */ /* 0x002ea4000c1e1900 */
[----:B--2---:R-:W-:-:S05]  /*0290*/  IMAD.IADD R11, R6, 0x1, R11 ;  /* 0x00000001060b7824 */ /* 0x004fca00078e020b */
[----:B------:R3:W-:Y:S01]  /*02a0*/  STG.E desc[UR4][R8.64+0x18], R11 ;  /* 0x0000180b08007986 */ /* 0x0007e2000c101904 */
[----:B------:R-:W-:Y:S05]  /*02b0*/  BRA `(.L_x_2) ;  /* 0x0000000000187947 */ /* 0x000fea0003800000 */
.L_x_13:
[----:B------:R-:W0:Y:S08]  /*02c0*/  LDC.64 R6, c[0x0][0x380] ;  /* 0x0000e000ff067b82 */ /* 0x000e300000000a00 */
[----:B------:R-:W1:Y:S01]  /*02d0*/  LDC.64 R8, c[0x0][0x388] ;  /* 0x0000e200ff087b82 */ /* 0x000e620000000a00 */
[----:B0-----:R-:W2:Y:S04]  /*02e0*/  LDG.E R6, desc[UR4][R6.64+0x14] ;  /* 0x0000140406067981 */ /* 0x001ea8000c1e1900 */
[----:B-1----:R-:W2:Y:S02]  /*02f0*/  LDG.E R11, desc[UR4][R8.64+0x10] ;  /* 0x00001004080b7981 */ /* 0x002ea4000c1e1900 */
[----:B--2---:R-:W-:-:S05]  /*0300*/  IADD3 R11, PT, PT, R6, R11, RZ ;  /* 0x0000000b060b7210 */ /* 0x004fca0007ffe0ff */
[----:B------:R2:W-:Y:S02]  /*0310*/  STG.E desc[UR4][R8.64+0x10], R11 ;  /* 0x0000100b08007986 */ /* 0x0005e4000c101904 */
.L_x_2:
[----:B------:R-:W-:Y:S05]  /*0320*/  BSYNC.RECONVERGENT B0 ;  /* 0x0000000000007941 */ /* 0x000fea0003800200 */
.L_x_0:
[----:B------:R-:W-:Y:S06]  /*0330*/  BAR.SYNC.DEFER_BLOCKING 0x0 ;  /* 0x0000000000007b1d */ /* 0x000fec0000010000 */
[----:B------:R-:W4:Y:S01]  /*0340*/  LDG.E R7, desc[UR4][R4.64] ;  /* 0x0000000404077981 */ /* 0x000f22000c1e1900 */
[----:B------:R-:W-:Y:S01]  /*0350*/  ISETP.NE.AND P0, PT, R0, 0x4, PT ;  /* 0x000000040000780c */ /* 0x000fe20003f05270 */
[----:B------:R-:W-:Y:S02]  /*0360*/  BSSY.RECONVERGENT B0, `(.L_x_3) ;  /* 0x0000012000007945 */ /* 0x000fe40003800200 */
[----:B----4-:R4:W-:Y:S10]  /*0370*/  STG.E desc[UR4][R2.64], R7 ;  /* 0x0000000702007986 */ /* 0x0109f4000c101904 */
[----:B------:R-:W-:Y:S05]  /*0380*/  @!P0 BRA `(.L_x_4) ;  /* 0x0000000000248947 */ /* 0x000fea0003800000 */
[----:B------:R-:W-:-:S13]  /*0390*/  ISETP.NE.AND P0, PT, R0, RZ, PT ;  /* 0x000000ff0000720c */ /* 0x000fda0003f05270 */
[----:B------:R-:W-:Y:S05]  /*03a0*/  @P0 BRA `(.L_x_5) ;  /* 0x0000000000340947 */ /* 0x000fea0003800000 */
[----:B----4-:R-:W4:Y:S08]  /*03b0*/  LDC.64 R6, c[0x0][0x388] ;  /* 0x0000e200ff067b82 */ /* 0x010f300000000a00 */
[----:B0123--:R-:W0:Y:S01]  /*03c0*/  LDC.64 R8, c[0x0][0x380] ;  /* 0x0000e000ff087b82 */ /* 0x00fe220000000a00 */
[----:B----4-:R-:W2:Y:S04]  /*03d0*/  LDG.E R6, desc[UR4][R6.64+0x8] ;  /* 0x0000080406067981 */ /* 0x010ea8000c1e1900 */
[----:B0-----:R-:W2:Y:S02]  /*03e0*/  LDG.E R11, desc[UR4][R8.64] ;  /* 0x00000004080b7981 */ /* 0x001ea4000c1e1900 */
[----:B--2---:R-:W-:-:S05]  /*03f0*/  IMAD.IADD R11, R6, 0x1, R11 ;  /* 0x00000001060b7824 */ /* 0x004fca00078e020b */
[----:B------:R0:W-:Y:S01]  /*0400*/  STG.E desc[UR4][R8.64], R11 ;  /* 0x0000000b08007986 */ /* 0x0001e2000c101904 */
[----:B------:R-:W-:Y:S05]  /*0410*/  BRA `(.L_x_5) ;  /* 0x0000000000187947 */ /* 0x000fea0003800000 */
.L_x_4:
[----:B----4-:R-:W4:Y:S08]  /*0420*/  LDC.64 R6, c[0x0][0x388] ;  /* 0x0000e200ff067b82 */ /* 0x010f300000000a00 */
[----:B0123--:R-:W0:Y:S01]  /*0430*/  LDC.64 R8, c[0x0][0x380] ;  /* 0x0000e000ff087b82 */ /* 0x00fe220000000a00 */
[----:B----4-:R-:W2:Y:S04]  /*0440*/  LDG.E R6, desc[UR4][R6.64+0x18] ;  /* 0x0000180406067981 */ /* 0x010ea8000c1e1900 */
[----:B0-----:R-:W2:Y:S02]  /*0450*/  LDG.E R11, desc[UR4][R8.64+0x10] ;  /* 0x00001004080b7981 */ /* 0x001ea4000c1e1900 */
[----:B--2---:R-:W-:-:S05]  /*0460*/  IMAD.IADD R11, R6, 0x1, R11 ;  /* 0x00000001060b7824 */ /* 0x004fca00078e020b */
[----:B------:R0:W-:Y:S02]  /*0470*/  STG.E desc[UR4][R8.64+0x10], R11 ;  /* 0x0000100b08007986 */ /* 0x0001e4000c101904 */
.L_x_5:
[----:B------:R-:W-:Y:S05]  /*0480*/  BSYNC.RECONVERGENT B0 ;  /* 0x0000000000007941 */ /* 0x000fea0003800200 */
.L_x_3:
[----:B------:R-:W-:Y:S06]  /*0490*/  BAR.SYNC.DEFER_BLOCKING 0x0 ;  /* 0x0000000000007b1d */ /* 0x000fec0000010000 */
[----:B0123--:R-:W2:Y:S01]  /*04a0*/  LDG.E R11, desc[UR4][R2.64] ;  /* 0x00000004020b7981 */ /* 0x00fea2000c1e1900 */
[----:B------:R-:W-:-:S13]  /*04b0*/  ISETP.NE.AND P0, PT, R0, RZ, PT ;  /* 0x000000ff0000720c */ /* 0x000fda0003f05270 */
[----:B----4-:R-:W0:Y:S08]  /*04c0*/  @!P0 LDC.64 R6, c[0x0][0x380] ;  /* 0x0000e000ff068b82 */ /* 0x010e300000000a00 */
[----:B------:R-:W1:Y:S01]  /*04d0*/  @!P0 LDC.64 R8, c[0x0][0x388] ;  /* 0x0000e200ff088b82 */ /* 0x000e620000000a00 */
[----:B--2---:R-:W-:Y:S04]  /*04e0*/  STG.E desc[UR4][R4.64], R11 ;  /* 0x0000000b04007986 */ /* 0x004fe8000c101904 */
[----:B0-----:R-:W2:Y:S04]  /*04f0*/  @!P0 LDG.E R6, desc[UR4][R6.64+0x10] ;  /* 0x0000100406068981 */ /* 0x001ea8000c1e1900 */
[----:B-1----:R-:W2:Y:S02]  /*0500*/  @!P0 LDG.E R13, desc[UR4][R8.64] ;  /* 0x00000004080d8981 */ /* 0x002ea4000c1e1900 */
[----:B--2---:R-:W-:-:S05]  /*0510*/  @!P0 IADD3 R13, PT, PT, R6, R13, RZ ;  /* 0x0000000d060d8210 */ /* 0x004fca0007ffe0ff */
[----:B------:R-:W-:Y:S01]  /*0520*/  @!P0 STG.E desc[UR4][R8.64], R13 ;  /* 0x0000000d08008986 */ /* 0x000fe2000c101904 */
[----:B------:R-:W-:Y:S06]  /*0530*/  BAR.SYNC.DEFER_BLOCKING 0x0 ;  /* 0x0000000000007b1d */ /* 0x000fec0000010000 */
[----:B------:R-:W2:Y:S04]  /*0540*/  LDG.E R15, desc[UR4][R4.64] ;  /* 0x00000004040f7981 */ /* 0x000ea8000c1e1900 */
[----:B--2---:R-:W-:Y:S01]  /*0550*/  STG.E desc[UR4][R2.64], R15 ;  /* 0x0000000f02007986 */ /* 0x004fe2000c101904 */
[----:B------:R-:W-:Y:S05]  /*0560*/  EXIT ;  /* 0x000000000000794d */ /* 0x000fea0003800000 */
.L_x_6:
[----:B------:R-:W-:-:S00]  /*0570*/  BRA `(.L_x_6) ;  /* 0xfffffffc00fc7947 */ /* 0x000fc0000383ffff */
[----:B------:R-:W-:-:S00]  /*0580*/  NOP ;  /* 0x0000000000007918 */ /* 0x000fc00000000000 */
[----:B------:R-:W-:-:S00]  /*0590*/  NOP ;  /* 0x0000000000007918 */ /* 0x000fc00000000000 */
[----:B------:R-:W-:-:S00]  /*05a0*/  NOP ;  /* 0x0000000000007918 */ /* 0x000fc00000000000 */
[----:B------:R-:W-:-:S00]  /*05b0*/  NOP ;  /* 0x0000000000007918 */ /* 0x000fc00000000000 */
[----:B------:R-:W-:-:S00]  /*05c0*/  NOP ;  /* 0x0000000000007918 */ /* 0x000fc00000000000 */
[----:B------:R-:W-:-:S00]  /*05d0*/  NOP ;  /* 0x0000000000007918 */ /* 0x000fc00000000000 */
[----:B------:R-:W-:-:S00]  /*05e0*/  NOP ;  /* 0x0000000000007918 */ /* 0x000fc00000000000 */
[----:B------:R-:W-:-:S00]  /*05f0*/  NOP ;  /* 0x0000000000007918 */ /* 0x000fc00000000000 */
.L_x_17:


//--------------------- .nv.shared.reserved.0     --------------------------
	.section	.nv.shared.reserved.0,"aw",@nobits
	.weak		__nv_reservedSMEM_offset_0_alias
	.size		__nv_reservedSMEM_offset_0_alias, 0, 64
	.other		__nv_reservedSMEM_offset_0_alias,@"STO_CUDA_RESERVED_SHARED STV_DEFAULT"
__nv_reservedSMEM_offset_0_alias:
	.zero		0
	.zero		64


//--------------------- .nv.constant0._Z3sumPiS_  --------------------------
	.section	.nv.constant0._Z3sumPiS_,"a",@progbits
	.sectionflags	@""
	.align	4
.nv.constant0._Z3sumPiS_:
	.zero		912


//--------------------- SYMBOLS --------------------------

	.type		.nv.reservedSmem.offset0,@object
	.size		.nv.reservedSmem.offset0,0x4
